	.headerflags	@"EF_CUDA_TEXMODE_UNIFIED EF_CUDA_64BIT_ADDRESS EF_CUDA_ACCELERATORS EF_CUDA_SM90 EF_CUDA_VIRTUAL_SM(EF_CUDA_SM90)"
	.elftype	@"ET_EXEC"


//--------------------- .nv.info                  --------------------------
	.section	.nv.info,"",@"SHT_CUDA_INFO"
	.align	4


	//----- nvinfo : EIATTR_REGCOUNT
	.align		4
        /*0000*/ 	.byte	0x04, 0x2f
        /*0002*/ 	.short	(.L_3 - .L_2)
	.align		4
.L_2:
        /*0004*/ 	.word	index@(triton_poi_fused__native_batch_norm_legit_no_training_convolution_26)
        /*0008*/ 	.word	0x00000016


	//----- nvinfo : EIATTR_MIN_STACK_SIZE
	.align		4
.L_3:
        /*000c*/ 	.byte	0x04, 0x12
        /*000e*/ 	.short	(.L_5 - .L_4)
	.align		4
.L_4:
        /*0010*/ 	.word	index@(triton_poi_fused__native_batch_norm_legit_no_training_convolution_26)
        /*0014*/ 	.word	0x00000000


	//----- nvinfo : EIATTR_FRAME_SIZE
	.align		4
.L_5:
        /*0018*/ 	.byte	0x04, 0x11
        /*001a*/ 	.short	(.L_7 - .L_6)
	.align		4
.L_6:
        /*001c*/ 	.word	index@(triton_poi_fused__native_batch_norm_legit_no_training_convolution_26)
        /*0020*/ 	.word	0x00000000


	//----- nvinfo : EIATTR_MIN_STACK_SIZE
	.align		4
.L_7:
        /*0024*/ 	.byte	0x04, 0x12
        /*0026*/ 	.short	(.L_9 - .L_8)
	.align		4
.L_8:
        /*0028*/ 	.word	index@(triton_poi_fused__native_batch_norm_legit_no_training_convolution_26)
        /*002c*/ 	.word	0x00000000
.L_9:


//--------------------- .nv.info.triton_poi_fused__native_batch_norm_legit_no_training_convolution_26 --------------------------
	.section	.nv.info.triton_poi_fused__native_batch_norm_legit_no_training_convolution_26,"",@"SHT_CUDA_INFO"
	.sectionflags	@""
	.align	4


	//----- nvinfo : EIATTR_CUDA_API_VERSION
	.align		4
        /*0000*/ 	.byte	0x04, 0x37
        /*0002*/ 	.short	(.L_11 - .L_10)
.L_10:
        /*0004*/ 	.word	0x0000007c


	//----- nvinfo : EIATTR_KPARAM_INFO
	.align		4
.L_11:
        /*0008*/ 	.byte	0x04, 0x17
        /*000a*/ 	.short	(.L_13 - .L_12)
.L_12:
        /*000c*/ 	.word	0x00000000
        /*0010*/ 	.short	0x0007
        /*0012*/ 	.short	0x0038
        /*0014*/ 	.byte	0x00, 0xf0, 0x11, 0x00


	//----- nvinfo : EIATTR_KPARAM_INFO
	.align		4
.L_13:
        /*0018*/ 	.byte	0x04, 0x17
        /*001a*/ 	.short	(.L_15 - .L_14)
.L_14:
        /*001c*/ 	.word	0x00000000
        /*0020*/ 	.short	0x0006
        /*0022*/ 	.short	0x0030
        /*0024*/ 	.byte	0x00, 0xf4, 0x21, 0x00


	//----- nvinfo : EIATTR_KPARAM_INFO
	.align		4
.L_15:
        /*0028*/ 	.byte	0x04, 0x17
        /*002a*/ 	.short	(.L_17 - .L_16)
.L_16:
        /*002c*/ 	.word	0x00000000
        /*0030*/ 	.short	0x0005
        /*0032*/ 	.short	0x0028
        /*0034*/ 	.byte	0x00, 0xf4, 0x21, 0x00


	//----- nvinfo : EIATTR_KPARAM_INFO
	.align		4
.L_17:
        /*0038*/ 	.byte	0x04, 0x17
        /*003a*/ 	.short	(.L_19 - .L_18)
.L_18:
        /*003c*/ 	.word	0x00000000
        /*0040*/ 	.short	0x0004
        /*0042*/ 	.short	0x0020
        /*0044*/ 	.byte	0x00, 0xf4, 0x21, 0x00


	//----- nvinfo : EIATTR_KPARAM_INFO
	.align		4
.L_19:
        /*0048*/ 	.byte	0x04, 0x17
        /*004a*/ 	.short	(.L_21 - .L_20)
.L_20:
        /*004c*/ 	.word	0x00000000
        /*0050*/ 	.short	0x0003
        /*0052*/ 	.short	0x0018
        /*0054*/ 	.byte	0x00, 0xf4, 0x21, 0x00


	//----- nvinfo : EIATTR_KPARAM_INFO
	.align		4
.L_21:
        /*0058*/ 	.byte	0x04, 0x17
        /*005a*/ 	.short	(.L_23 - .L_22)
.L_22:
        /*005c*/ 	.word	0x00000000
        /*0060*/ 	.short	0x0002
        /*0062*/ 	.short	0x0010
        /*0064*/ 	.byte	0x00, 0xf4, 0x21, 0x00


	//----- nvinfo : EIATTR_KPARAM_INFO
	.align		4
.L_23:
        /*0068*/ 	.byte	0x04, 0x17
        /*006a*/ 	.short	(.L_25 - .L_24)
.L_24:
        /*006c*/ 	.word	0x00000000
        /*0070*/ 	.short	0x0001
        /*0072*/ 	.short	0x0008
        /*0074*/ 	.byte	0x00, 0xf4, 0x21, 0x00


	//----- nvinfo : EIATTR_KPARAM_INFO
	.align		4
.L_25:
        /*0078*/ 	.byte	0x04, 0x17
        /*007a*/ 	.short	(.L_27 - .L_26)
.L_26:
        /*007c*/ 	.word	0x00000000
        /*0080*/ 	.short	0x0000
        /*0082*/ 	.short	0x0000
        /*0084*/ 	.byte	0x00, 0xf4, 0x21, 0x00


	//----- nvinfo : EIATTR_SPARSE_MMA_MASK
	.align		4
.L_27:
        /*0088*/ 	.byte	0x03, 0x50
        /*008a*/ 	.short	0x0000


	//----- nvinfo : EIATTR_MAXREG_COUNT
	.align		4
        /*008c*/ 	.byte	0x03, 0x1b
        /*008e*/ 	.short	0x00ff


	//----- nvinfo : EIATTR_EXIT_INSTR_OFFSETS
	.align		4
        /*0090*/ 	.byte	0x04, 0x1c
        /*0092*/ 	.short	(.L_29 - .L_28)


	//   ....[0]....
.L_28:
        /*0094*/ 	.word	0x00000370


	//----- nvinfo : EIATTR_REQNTID
	.align		4
.L_29:
        /*0098*/ 	.byte	0x04, 0x10
        /*009a*/ 	.short	(.L_31 - .L_30)
.L_30:
        /*009c*/ 	.word	0x00000080
        /*00a0*/ 	.word	0x00000001
        /*00a4*/ 	.word	0x00000001


	//----- nvinfo : EIATTR_CBANK_PARAM_SIZE
	.align		4
.L_31:
        /*00a8*/ 	.byte	0x03, 0x19
        /*00aa*/ 	.short	0x003c


	//----- nvinfo : EIATTR_PARAM_CBANK
	.align		4
        /*00ac*/ 	.byte	0x04, 0x0a
        /*00ae*/ 	.short	(.L_33 - .L_32)
	.align		4
.L_32:
        /*00b0*/ 	.word	index@(.nv.constant0.triton_poi_fused__native_batch_norm_legit_no_training_convolution_26)
        /*00b4*/ 	.short	0x0210
        /*00b6*/ 	.short	0x003c


	//----- nvinfo : EIATTR_SW_WAR
	.align		4
.L_33:
        /*00b8*/ 	.byte	0x04, 0x36
        /*00ba*/ 	.short	(.L_35 - .L_34)
.L_34:
        /*00bc*/ 	.word	0x00000008
.L_35:


//--------------------- .nv.callgraph             --------------------------
	.section	.nv.callgraph,"",@"SHT_CUDA_CALLGRAPH"
	.align	4
	.sectionentsize	8
	.align		4
        /*0000*/ 	.word	0x00000000
	.align		4
        /*0004*/ 	.word	0xffffffff
	.align		4
        /*0008*/ 	.word	0x00000000
	.align		4
        /*000c*/ 	.word	0xfffffffe
	.align		4
        /*0010*/ 	.word	0x00000000
	.align		4
        /*0014*/ 	.word	0xfffffffd
	.align		4
        /*0018*/ 	.word	0x00000000
	.align		4
        /*001c*/ 	.word	0xfffffffc


//--------------------- .nv.constant4             --------------------------
	.section	.nv.constant4,"a",@progbits
	.align	8
	.align		8
.nv.constant4:
        /*0000*/ 	.dword	_$_str
	.align		8
        /*0008*/ 	.dword	_$_str_$_2


//--------------------- .text.triton_poi_fused__native_batch_norm_legit_no_training_convolution_26 --------------------------
	.section	.text.triton_poi_fused__native_batch_norm_legit_no_training_convolution_26,"ax",@progbits
	.align	128
        .global         triton_poi_fused__native_batch_norm_legit_no_training_convolution_26
        .type           triton_poi_fused__native_batch_norm_legit_no_training_convolution_26,@function
        .size           triton_poi_fused__native_batch_norm_legit_no_training_convolution_26,(.L_x_1 - triton_poi_fused__native_batch_norm_legit_no_training_convolution_26)
        .other          triton_poi_fused__native_batch_norm_legit_no_training_convolution_26,@"STO_CUDA_ENTRY STV_DEFAULT"
triton_poi_fused__native_batch_norm_legit_no_training_convolution_26:
.text.triton_poi_fused__native_batch_norm_legit_no_training_convolution_26:
[----:B------:R-:W-:Y:S01]  /*0000*/  LDC R1, c[0x0][0x28] ;  /* 0x00000a00ff017b82 */ /* 0x000fe20000000800 */
[----:B------:R-:W1:Y:S07]  /*0010*/  S2R R0, SR_TID.X ;  /* 0x0000000000007919 */ /* 0x000e6e0000002100 */
[----:B------:R-:W2:Y:S01]  /*0020*/  LDC.64 R14, c[0x0][0x228] ;  /* 0x00008a00ff0e7b82 */ /* 0x000ea20000000a00 */
[----:B------:R-:W-:Y:S01]  /*0030*/  ULDC.64 UR4, c[0x0][0x208] ;  /* 0x0000820000047ab9 */ /* 0x000fe20000000a00 */
[----:B------:R-:W3:Y:S06]  /*0040*/  S2R R5, SR_CTAID.X ;  /* 0x0000000000057919 */ /* 0x000eec0000002500 */
[----:B------:R-:W4:Y:S08]  /*0050*/  LDC.64 R10, c[0x0][0x218] ;  /* 0x00008600ff0a7b82 */ /* 0x000f300000000a00 */
[----:B------:R-:W5:Y:S08]  /*0060*/  LDC.64 R12, c[0x0][0x220] ;  /* 0x00008800ff0c7b82 */ /* 0x000f700000000a00 */
[----:B------:R-:W5:Y:S01]  /*0070*/  LDC.64 R16, c[0x0][0x230] ;  /* 0x00008c00ff107b82 */ /* 0x000f620000000a00 */
[----:B-1----:R-:W-:-:S02]  /*0080*/  SHF.L.U32 R0, R0, 0x1, RZ ;  /* 0x0000000100007819 */ /* 0x002fc400000006ff */
[----:B---3--:R-:W-:Y:S02]  /*0090*/  SHF.R.S32.HI R3, RZ, 0x17, R5 ;  /* 0x00000017ff037819 */ /* 0x008fe40000011405 */
[----:B------:R-:W-:Y:S02]  /*00a0*/  LOP3.LUT R0, R0, 0xfe, RZ, 0xc0, !PT ;  /* 0x000000fe00007812 */ /* 0x000fe400078ec0ff */
[----:B------:R-:W-:Y:S02]  /*00b0*/  SGXT R3, R3, 0x1 ;  /* 0x000000010303781a */ /* 0x000fe40000000200 */
[----:B------:R-:W-:Y:S02]  /*00c0*/  LEA R0, R5, R0, 0x8 ;  /* 0x0000000005007211 */ /* 0x000fe400078e40ff */
[----:B------:R-:W1:Y:S02]  /*00d0*/  LDC.64 R4, c[0x0][0x238] ;  /* 0x00008e00ff047b82 */ /* 0x000e640000000a00 */
[----:B------:R-:W-:-:S04]  /*00e0*/  LEA.HI R3, R3, R0, RZ, 0x8 ;  /* 0x0000000003037211 */ /* 0x000fc800078f40ff */
[----:B------:R-:W-:-:S04]  /*00f0*/  SHF.R.S32.HI R3, RZ, 0x8, R3 ;  /* 0x00000008ff037819 */ /* 0x000fc80000011403 */
[----:B------:R-:W-:-:S04]  /*0100*/  LEA.HI R2, R3, R3, RZ, 0x6 ;  /* 0x0000000303027211 */ /* 0x000fc800078f30ff */
[----:B------:R-:W-:-:S04]  /*0110*/  LOP3.LUT R2, R2, 0xffffffc0, RZ, 0xc0, !PT ;  /* 0xffffffc002027812 */ /* 0x000fc800078ec0ff */
[----:B------:R-:W-:Y:S02]  /*0120*/  IADD3 R19, R3, -R2, RZ ;  /* 0x8000000203137210 */ /* 0x000fe40007ffe0ff */
[----:B------:R-:W3:Y:S03]  /*0130*/  LDC.64 R2, c[0x0][0x210] ;  /* 0x00008400ff027b82 */ /* 0x000ee60000000a00 */
[----:B--2---:R-:W-:-:S05]  /*0140*/  IMAD.WIDE R14, R19, 0x4, R14 ;  /* 0x00000004130e7825 */ /* 0x004fca00078e020e */
[----:B------:R2:W2:Y:S01]  /*0150*/  LDG.E.EL R18, desc[UR4][R14.64] ;  /* 0x000000040e127981 */ /* 0x0004a2000c2e1900 */
[----:B----4-:R-:W-:-:S04]  /*0160*/  IMAD.WIDE R10, R19, 0x4, R10 ;  /* 0x00000004130a7825 */ /* 0x010fc800078e020a */
[----:B-----5:R-:W-:Y:S01]  /*0170*/  IMAD.WIDE R12, R19, 0x4, R12 ;  /* 0x00000004130c7825 */ /* 0x020fe200078e020c */
[----:B------:R4:W5:Y:S04]  /*0180*/  LDG.E.EL R8, desc[UR4][R10.64] ;  /* 0x000000040a087981 */ /* 0x000968000c2e1900 */
[----:B------:R-:W5:Y:S01]  /*0190*/  LDG.E.EL R9, desc[UR4][R12.64] ;  /* 0x000000040c097981 */ /* 0x000f62000c2e1900 */
[----:B---3--:R-:W-:-:S05]  /*01a0*/  IMAD.WIDE R2, R0, 0x4, R2 ;  /* 0x0000000400027825 */ /* 0x008fca00078e0202 */
[----:B------:R-:W5:Y:S01]  /*01b0*/  LDG.E.64 R6, desc[UR4][R2.64] ;  /* 0x0000000402067981 */ /* 0x000f62000c1e1b00 */
[----:B0-2---:R-:W-:-:S04]  /*01c0*/  IMAD.WIDE R14, R19, 0x4, R16 ;  /* 0x00000004130e7825 */ /* 0x005fc800078e0210 */
[----:B-1----:R-:W-:Y:S02]  /*01d0*/  IMAD.WIDE R16, R19, 0x4, R4 ;  /* 0x0000000413107825 */ /* 0x002fe400078e0204 */
[----:B------:R-:W2:Y:S01]  /*01e0*/  LDG.E.EL R14, desc[UR4][R14.64] ;  /* 0x000000040e0e7981 */ /* 0x000ea2000c2e1900 */
[----:B----4-:R-:W-:Y:S01]  /*01f0*/  HFMA2.MMA R10, -RZ, RZ, 1.625, 0 ;  /* 0x3e800000ff0a7435 */ /* 0x010fe200000001ff */
[----:B------:R-:W0:Y:S02]  /*0200*/  LDC.64 R4, c[0x0][0x240] ;  /* 0x00009000ff047b82 */ /* 0x000e240000000a00 */
[----:B------:R-:W2:Y:S01]  /*0210*/  LDG.E.EL R17, desc[UR4][R16.64] ;  /* 0x0000000410117981 */ /* 0x000ea2000c2e1900 */
[----:B0-----:R-:W-:-:S04]  /*0220*/  IMAD.WIDE R4, R0, 0x4, R4 ;  /* 0x0000000400047825 */ /* 0x001fc800078e0204 */
[----:B------:R-:W-:-:S04]  /*0230*/  FADD R18, R18, 9.9999997473787516356e-06 ;  /* 0x3727c5ac12127421 */ /* 0x000fc80000000000 */
[----:B------:R-:W0:Y:S02]  /*0240*/  MUFU.SQRT R19, R18 ;  /* 0x0000001200137308 */ /* 0x000e240000002000 */
[C---:B0-----:R-:W-:Y:S02]  /*0250*/  FSETP.GT.AND P0, PT, R19.reuse, 8.50705917302346158658e+37, PT ;  /* 0x7e8000001300780b */ /* 0x041fe40003f04000 */
[----:B------:R-:W-:-:S11]  /*0260*/  FSETP.GEU.AND P1, PT, R19, 1.175494350822287508e-38, PT ;  /* 0x008000001300780b */ /* 0x000fd60003f2e000 */
[----:B------:R-:W-:-:S04]  /*0270*/  @P0 FMUL R19, R19, 0.25 ;  /* 0x3e80000013130820 */ /* 0x000fc80000400000 */
[----:B------:R-:W-:-:S06]  /*0280*/  @!P1 FMUL R19, R19, 16777216 ;  /* 0x4b80000013139820 */ /* 0x000fcc0000400000 */
[----:B------:R-:W0:Y:S01]  /*0290*/  MUFU.RCP R19, R19 ;  /* 0x0000001300137308 */ /* 0x000e220000001000 */
[----:B------:R-:W-:Y:S01]  /*02a0*/  FSEL R10, R10, 1, P0 ;  /* 0x3f8000000a0a7808 */ /* 0x000fe20000000000 */
[--C-:B-----5:R-:W-:Y:S01]  /*02b0*/  FADD R6, R6, R8.reuse ;  /* 0x0000000806067221 */ /* 0x120fe20000000000 */
[----:B------:R-:W-:-:S03]  /*02c0*/  FADD R7, R7, R8 ;  /* 0x0000000807077221 */ /* 0x000fc60000000000 */
[----:B------:R-:W-:Y:S01]  /*02d0*/  @!P1 FMUL R10, R10, 16777216 ;  /* 0x4b8000000a0a9820 */ /* 0x000fe20000400000 */
[C---:B------:R-:W-:Y:S01]  /*02e0*/  FADD R8, -R9.reuse, R6 ;  /* 0x0000000609087221 */ /* 0x040fe20000000100 */
[----:B------:R-:W-:Y:S02]  /*02f0*/  FADD R9, -R9, R7 ;  /* 0x0000000709097221 */ /* 0x000fe40000000100 */
[----:B0-----:R-:W-:-:S04]  /*0300*/  FMUL R10, R19, R10 ;  /* 0x0000000a130a7220 */ /* 0x001fc80000400000 */
[-C--:B------:R-:W-:Y:S01]  /*0310*/  FMUL R8, R8, R10.reuse ;  /* 0x0000000a08087220 */ /* 0x080fe20000400000 */
[----:B------:R-:W-:-:S03]  /*0320*/  FMUL R10, R9, R10 ;  /* 0x0000000a090a7220 */ /* 0x000fc60000400000 */
[C-C-:B--2---:R-:W-:Y:S01]  /*0330*/  FFMA R8, R14.reuse, R8, R17.reuse ;  /* 0x000000080e087223 */ /* 0x144fe20000000011 */
[----:B------:R-:W-:Y:S01]  /*0340*/  FFMA R9, R14, R10, R17 ;  /* 0x0000000a0e097223 */ /* 0x000fe20000000011 */
[----:B------:R-:W-:Y:S04]  /*0350*/  STG.E.64 desc[UR4][R2.64], R6 ;  /* 0x0000000602007986 */ /* 0x000fe8000c101b04 */
[----:B------:R-:W-:Y:S01]  /*0360*/  STG.E.64 desc[UR4][R4.64], R8 ;  /* 0x0000000804007986 */ /* 0x000fe2000c101b04 */
[----:B------:R-:W-:Y:S05]  /*0370*/  EXIT ;  /* 0x000000000000794d */ /* 0x000fea0003800000 */
.L_x_0:
[----:B------:R-:W-:-:S00]  /*0380*/  BRA `(.L_x_0) ;  /* 0xfffffffc00fc7947 */ /* 0x000fc0000383ffff */
[----:B------:R-:W-:-:S00]  /*0390*/  NOP ;  /* 0x0000000000007918 */ /* 0x000fc00000000000 */
        /* <DEDUP_REMOVED lines=14> */
.L_x_1:


//--------------------- .nv.global.init           --------------------------
	.section	.nv.global.init,"aw",@progbits
.nv.global.init:
	.type		_$_str,@object
	.size		_$_str,(_$_str_$_2 - _$_str)
_$_str:
        /*0000*/ 	.byte	0x5f, 0x5f, 0x43, 0x55, 0x44, 0x41, 0x5f, 0x46, 0x54, 0x5a, 0x00
	.type		_$_str_$_2,@object
	.size		_$_str_$_2,(.L_1 - _$_str_$_2)
_$_str_$_2:
        /*000b*/ 	.byte	0x5f, 0x5f, 0x43, 0x55, 0x44, 0x41, 0x5f, 0x50, 0x52, 0x45, 0x43, 0x5f, 0x53, 0x51, 0x52, 0x54
        /*001b*/ 	.byte	0x00
.L_1:


//--------------------- .nv.constant0.triton_poi_fused__native_batch_norm_legit_no_training_convolution_26 --------------------------
	.section	.nv.constant0.triton_poi_fused__native_batch_norm_legit_no_training_convolution_26,"a",@progbits
	.sectionflags	@""
	.align	4
.nv.constant0.triton_poi_fused__native_batch_norm_legit_no_training_convolution_26:
	.zero		588
